//
// Generated by NVIDIA NVVM Compiler
//
// Compiler Build ID: CL-36424714
// Cuda compilation tools, release 13.0, V13.0.88
// Based on NVVM 20.0.0
//

.version 9.0
.target sm_100
.address_size 64

	// .globl	_Z38sparse_attention_antiquant_demo_kernelPfS_S_S_
.global .align 4 .b8 q[64];
.global .align 4 .b8 k[64];
.global .align 4 .b8 v[64];
.global .align 4 .b8 k_t[64];
.global .align 4 .b8 scores[64];
.global .align 4 .b8 row_max[16];
.global .align 4 .b8 shifted[64];
.global .align 4 .b8 exp_scores[64];
.global .align 4 .b8 sum_exp[16];
.global .align 4 .b8 probs[64];
.global .align 4 .b8 out[64];

.visible .entry _Z38sparse_attention_antiquant_demo_kernelPfS_S_S_(
	.param .u64 .ptr .align 1 _Z38sparse_attention_antiquant_demo_kernelPfS_S_S__param_0,
	.param .u64 .ptr .align 1 _Z38sparse_attention_antiquant_demo_kernelPfS_S_S__param_1,
	.param .u64 .ptr .align 1 _Z38sparse_attention_antiquant_demo_kernelPfS_S_S__param_2,
	.param .u64 .ptr .align 1 _Z38sparse_attention_antiquant_demo_kernelPfS_S_S__param_3
)
{
	.reg .pred 	%p<15>;
	.reg .b32 	%r<13>;
	.reg .b32 	%f<51>;
	.reg .b64 	%rd<73>;

	ld.param.u64 	%rd1, [_Z38sparse_attention_antiquant_demo_kernelPfS_S_S__param_0];
	ld.param.u64 	%rd2, [_Z38sparse_attention_antiquant_demo_kernelPfS_S_S__param_1];
	ld.param.u64 	%rd3, [_Z38sparse_attention_antiquant_demo_kernelPfS_S_S__param_2];
	ld.param.u64 	%rd4, [_Z38sparse_attention_antiquant_demo_kernelPfS_S_S__param_3];
	mov.u32 	%r3, %tid.y;
	mov.u32 	%r4, %ctaid.y;
	mov.u32 	%r5, %ntid.y;
	mad.lo.s32 	%r1, %r4, %r5, %r3;
	mov.u32 	%r6, %tid.x;
	mov.u32 	%r7, %ctaid.x;
	mov.u32 	%r8, %ntid.x;
	mad.lo.s32 	%r2, %r7, %r8, %r6;
	setp.lt.u32 	%p3, %r1, 4;
	setp.lt.s32 	%p4, %r2, 4;
	and.pred  	%p1, %p3, %p4;
	not.pred 	%p5, %p1;
	@%p5 bra 	$L__BB0_2;
	cvta.to.global.u64 	%rd5, %rd1;
	cvta.to.global.u64 	%rd6, %rd2;
	cvta.to.global.u64 	%rd7, %rd3;
	shl.b32 	%r9, %r1, 2;
	add.s32 	%r10, %r9, %r2;
	mul.wide.s32 	%rd8, %r10, 4;
	add.s64 	%rd9, %rd5, %rd8;
	ld.global.f32 	%f1, [%rd9];
	mul.wide.u32 	%rd10, %r1, 16;
	mov.u64 	%rd11, q;
	add.s64 	%rd12, %rd11, %rd10;
	mul.wide.s32 	%rd13, %r2, 4;
	add.s64 	%rd14, %rd12, %rd13;
	st.global.f32 	[%rd14], %f1;
	add.s64 	%rd15, %rd6, %rd8;
	ld.global.f32 	%f2, [%rd15];
	mov.u64 	%rd16, k;
	add.s64 	%rd17, %rd16, %rd10;
	add.s64 	%rd18, %rd17, %rd13;
	st.global.f32 	[%rd18], %f2;
	add.s64 	%rd19, %rd7, %rd8;
	ld.global.f32 	%f3, [%rd19];
	mov.u64 	%rd20, v;
	add.s64 	%rd21, %rd20, %rd10;
	add.s64 	%rd22, %rd21, %rd13;
	st.global.f32 	[%rd22], %f3;
	mov.u64 	%rd23, k_t;
	add.s64 	%rd24, %rd23, %rd13;
	ld.global.f32 	%f4, [%rd12];
	ld.global.f32 	%f5, [%rd24];
	fma.rn.f32 	%f6, %f4, %f5, 0f00000000;
	ld.global.f32 	%f7, [%rd12+4];
	ld.global.f32 	%f8, [%rd24+16];
	fma.rn.f32 	%f9, %f7, %f8, %f6;
	ld.global.f32 	%f10, [%rd12+8];
	ld.global.f32 	%f11, [%rd24+32];
	fma.rn.f32 	%f12, %f10, %f11, %f9;
	ld.global.f32 	%f13, [%rd12+12];
	ld.global.f32 	%f14, [%rd24+48];
	fma.rn.f32 	%f15, %f13, %f14, %f12;
	mov.u64 	%rd25, scores;
	add.s64 	%rd26, %rd25, %rd10;
	add.s64 	%rd27, %rd26, %rd13;
	st.global.f32 	[%rd27], %f15;
$L__BB0_2:
	setp.lt.u32 	%p6, %r1, 4;
	setp.eq.s32 	%p7, %r2, 0;
	and.pred  	%p2, %p7, %p6;
	not.pred 	%p8, %p2;
	@%p8 bra 	$L__BB0_4;
	mul.wide.u32 	%rd28, %r1, 16;
	mov.u64 	%rd29, scores;
	add.s64 	%rd30, %rd29, %rd28;
	ld.global.f32 	%f16, [%rd30];
	ld.global.f32 	%f17, [%rd30+4];
	setp.gt.f32 	%p9, %f17, %f16;
	selp.f32 	%f18, %f17, %f16, %p9;
	ld.global.f32 	%f19, [%rd30+8];
	setp.gt.f32 	%p10, %f19, %f18;
	selp.f32 	%f20, %f19, %f18, %p10;
	ld.global.f32 	%f21, [%rd30+12];
	setp.gt.f32 	%p11, %f21, %f20;
	selp.f32 	%f22, %f21, %f20, %p11;
	mul.wide.u32 	%rd31, %r1, 4;
	mov.u64 	%rd32, row_max;
	add.s64 	%rd33, %rd32, %rd31;
	st.global.f32 	[%rd33], %f22;
$L__BB0_4:
	@%p5 bra 	$L__BB0_6;
	mul.wide.u32 	%rd34, %r1, 16;
	mov.u64 	%rd35, scores;
	add.s64 	%rd36, %rd35, %rd34;
	mul.wide.s32 	%rd37, %r2, 4;
	add.s64 	%rd38, %rd36, %rd37;
	ld.global.f32 	%f23, [%rd38];
	mul.wide.u32 	%rd39, %r1, 4;
	mov.u64 	%rd40, row_max;
	add.s64 	%rd41, %rd40, %rd39;
	ld.global.f32 	%f24, [%rd41];
	sub.f32 	%f25, %f23, %f24;
	mov.u64 	%rd42, shifted;
	add.s64 	%rd43, %rd42, %rd34;
	add.s64 	%rd44, %rd43, %rd37;
	st.global.f32 	[%rd44], %f25;
	mul.f32 	%f26, %f25, 0f3FB8AA3B;
	ex2.approx.f32 	%f27, %f26;
	mov.u64 	%rd45, exp_scores;
	add.s64 	%rd46, %rd45, %rd34;
	add.s64 	%rd47, %rd46, %rd37;
	st.global.f32 	[%rd47], %f27;
$L__BB0_6:
	@%p8 bra 	$L__BB0_8;
	mul.wide.u32 	%rd48, %r1, 16;
	mov.u64 	%rd49, exp_scores;
	add.s64 	%rd50, %rd49, %rd48;
	ld.global.f32 	%f28, [%rd50];
	add.f32 	%f29, %f28, 0f00000000;
	ld.global.f32 	%f30, [%rd50+4];
	add.f32 	%f31, %f29, %f30;
	ld.global.f32 	%f32, [%rd50+8];
	add.f32 	%f33, %f31, %f32;
	ld.global.f32 	%f34, [%rd50+12];
	add.f32 	%f35, %f33, %f34;
	mul.wide.u32 	%rd51, %r1, 4;
	mov.u64 	%rd52, sum_exp;
	add.s64 	%rd53, %rd52, %rd51;
	st.global.f32 	[%rd53], %f35;
$L__BB0_8:
	@%p5 bra 	$L__BB0_10;
	mul.wide.u32 	%rd54, %r1, 16;
	mov.u64 	%rd55, exp_scores;
	add.s64 	%rd56, %rd55, %rd54;
	mul.wide.s32 	%rd57, %r2, 4;
	add.s64 	%rd58, %rd56, %rd57;
	ld.global.f32 	%f36, [%rd58];
	mul.wide.u32 	%rd59, %r1, 4;
	mov.u64 	%rd60, sum_exp;
	add.s64 	%rd61, %rd60, %rd59;
	ld.global.f32 	%f37, [%rd61];
	div.rn.f32 	%f38, %f36, %f37;
	mov.u64 	%rd62, probs;
	add.s64 	%rd63, %rd62, %rd54;
	add.s64 	%rd64, %rd63, %rd57;
	st.global.f32 	[%rd64], %f38;
	mov.u64 	%rd65, v;
	add.s64 	%rd66, %rd65, %rd57;
	ld.global.f32 	%f39, [%rd63];
	ld.global.f32 	%f40, [%rd66];
	fma.rn.f32 	%f41, %f39, %f40, 0f00000000;
	ld.global.f32 	%f42, [%rd63+4];
	ld.global.f32 	%f43, [%rd66+16];
	fma.rn.f32 	%f44, %f42, %f43, %f41;
	ld.global.f32 	%f45, [%rd63+8];
	ld.global.f32 	%f46, [%rd66+32];
	fma.rn.f32 	%f47, %f45, %f46, %f44;
	ld.global.f32 	%f48, [%rd63+12];
	ld.global.f32 	%f49, [%rd66+48];
	fma.rn.f32 	%f50, %f48, %f49, %f47;
	mov.u64 	%rd67, out;
	add.s64 	%rd68, %rd67, %rd54;
	add.s64 	%rd69, %rd68, %rd57;
	st.global.f32 	[%rd69], %f50;
	shl.b32 	%r11, %r1, 2;
	add.s32 	%r12, %r11, %r2;
	cvta.to.global.u64 	%rd70, %rd4;
	mul.wide.s32 	%rd71, %r12, 4;
	add.s64 	%rd72, %rd70, %rd71;
	st.global.f32 	[%rd72], %f50;
$L__BB0_10:
	ret;

}


// ===== COMPILED SASS (sm_100) =====

	.target	sm_100

	.elftype	@"ET_EXEC"


//--------------------- .note.nv.tkinfo           --------------------------
	.section	.note.nv.tkinfo,"",@"SHT_NOTE"
	.sectionflags	@"SHF_NOTE_NV_TKINFO"
	.tkinfo
        /*0018*/ 	.word	0x00000002
        /*0030*/ 	.string	""
        /*0030*/ 	.string	"ptxas"
        /*0030*/ 	.string	"Cuda compilation tools, release 13.0, V13.0.88"
        /*0030*/ 	.string	"Build cuda_13.0.r13.0/compiler.36424714_0"
        /*0030*/ 	.string	"-arch sm_100 -m 64 "



//--------------------- .note.nv.cuinfo           --------------------------
	.section	.note.nv.cuinfo,"",@"SHT_NOTE"
	.sectionflags	@"SHF_NOTE_NV_CUINFO"
        /*0018*/ 	.short	0x0002
        /*001a*/ 	.short	0x0064
        /*001c*/ 	.short	0x0082
	.zero		2


//--------------------- .nv.info                  --------------------------
	.section	.nv.info,"",@"SHT_CUDA_INFO"
	.align	4


	//----- nvinfo : EIATTR_REGCOUNT
	.align		4
        /*0000*/ 	.byte	0x04, 0x2f
        /*0002*/ 	.short	(.L_12 - .L_11)
	.align		4
.L_11:
        /*0004*/ 	.word	index@(_Z38sparse_attention_antiquant_demo_kernelPfS_S_S_)
        /*0008*/ 	.word	0x0000001a


	//----- nvinfo : EIATTR_FRAME_SIZE
	.align		4
.L_12:
        /*000c*/ 	.byte	0x04, 0x11
        /*000e*/ 	.short	(.L_14 - .L_13)
	.align		4
.L_13:
        /*0010*/ 	.word	index@($__internal_0_$__cuda_sm3x_div_rn_noftz_f32_slowpath)
        /*0014*/ 	.word	0x00000000


	//----- nvinfo : EIATTR_FRAME_SIZE
	.align		4
.L_14:
        /*0018*/ 	.byte	0x04, 0x11
        /*001a*/ 	.short	(.L_16 - .L_15)
	.align		4
.L_15:
        /*001c*/ 	.word	index@(_Z38sparse_attention_antiquant_demo_kernelPfS_S_S_)
        /*0020*/ 	.word	0x00000000


	//----- nvinfo : EIATTR_MIN_STACK_SIZE
	.align		4
.L_16:
        /*0024*/ 	.byte	0x04, 0x12
        /*0026*/ 	.short	(.L_18 - .L_17)
	.align		4
.L_17:
        /*0028*/ 	.word	index@(_Z38sparse_attention_antiquant_demo_kernelPfS_S_S_)
        /*002c*/ 	.word	0x00000000
.L_18:


//--------------------- .nv.compat                --------------------------
	.section	.nv.compat,"",@"SHT_CUDA_COMPAT_INFO"
	.align	4
        /*0000*/ 	.byte	0x02, 0x09, 0x00, 0x00, 0x02, 0x02, 0x01, 0x00, 0x02, 0x05, 0x05, 0x00, 0x03, 0x07, 0x01, 0x01
        /*0010*/ 	.byte	0x02, 0x03, 0x00, 0x00, 0x02, 0x06, 0x01, 0x00, 0x04, 0x0b, 0x08, 0x00, 0x01, 0x00, 0x00, 0x00
        /*0020*/ 	.byte	0x00, 0x00, 0x00, 0x00


//--------------------- .nv.info._Z38sparse_attention_antiquant_demo_kernelPfS_S_S_ --------------------------
	.section	.nv.info._Z38sparse_attention_antiquant_demo_kernelPfS_S_S_,"",@"SHT_CUDA_INFO"
	.sectionflags	@""
	.align	4


	//----- nvinfo : EIATTR_CUDA_API_VERSION
	.align		4
        /*0000*/ 	.byte	0x04, 0x37
        /*0002*/ 	.short	(.L_20 - .L_19)
.L_19:
        /*0004*/ 	.word	0x00000082


	//----- nvinfo : EIATTR_KPARAM_INFO
	.align		4
.L_20:
        /*0008*/ 	.byte	0x04, 0x17
        /*000a*/ 	.short	(.L_22 - .L_21)
.L_21:
        /*000c*/ 	.word	0x00000000
        /*0010*/ 	.short	0x0003
        /*0012*/ 	.short	0x0018
        /*0014*/ 	.byte	0x00, 0xf5, 0x21, 0x00


	//----- nvinfo : EIATTR_KPARAM_INFO
	.align		4
.L_22:
        /*0018*/ 	.byte	0x04, 0x17
        /*001a*/ 	.short	(.L_24 - .L_23)
.L_23:
        /*001c*/ 	.word	0x00000000
        /*0020*/ 	.short	0x0002
        /*0022*/ 	.short	0x0010
        /*0024*/ 	.byte	0x00, 0xf5, 0x21, 0x00


	//----- nvinfo : EIATTR_KPARAM_INFO
	.align		4
.L_24:
        /*0028*/ 	.byte	0x04, 0x17
        /*002a*/ 	.short	(.L_26 - .L_25)
.L_25:
        /*002c*/ 	.word	0x00000000
        /*0030*/ 	.short	0x0001
        /*0032*/ 	.short	0x0008
        /*0034*/ 	.byte	0x00, 0xf5, 0x21, 0x00


	//----- nvinfo : EIATTR_KPARAM_INFO
	.align		4
.L_26:
        /*0038*/ 	.byte	0x04, 0x17
        /*003a*/ 	.short	(.L_28 - .L_27)
.L_27:
        /*003c*/ 	.word	0x00000000
        /*0040*/ 	.short	0x0000
        /*0042*/ 	.short	0x0000
        /*0044*/ 	.byte	0x00, 0xf5, 0x21, 0x00


	//----- nvinfo : EIATTR_SPARSE_MMA_MASK
	.align		4
.L_28:
        /*0048*/ 	.byte	0x03, 0x50
        /*004a*/ 	.short	0x0000


	//----- nvinfo : EIATTR_MAXREG_COUNT
	.align		4
        /*004c*/ 	.byte	0x03, 0x1b
        /*004e*/ 	.short	0x00ff


	//----- nvinfo : EIATTR_MERCURY_ISA_VERSION
	.align		4
        /*0050*/ 	.byte	0x03, 0x5f
        /*0052*/ 	.short	0x0101


	//----- nvinfo : EIATTR_VRC_CTA_INIT_COUNT
	.align		4
        /*0054*/ 	.byte	0x02, 0x4a
	.zero		1
	.zero		1


	//----- nvinfo : EIATTR_EXIT_INSTR_OFFSETS
	.align		4
        /*0058*/ 	.byte	0x04, 0x1c
        /*005a*/ 	.short	(.L_30 - .L_29)


	//   ....[0]....
.L_29:
        /*005c*/ 	.word	0x00000730


	//   ....[1]....
        /*0060*/ 	.word	0x00000a20


	//----- nvinfo : EIATTR_CRS_STACK_SIZE
	.align		4
.L_30:
        /*0064*/ 	.byte	0x04, 0x1e
        /*0066*/ 	.short	(.L_32 - .L_31)
.L_31:
        /*0068*/ 	.word	0x00000000


	//----- nvinfo : EIATTR_CBANK_PARAM_SIZE
	.align		4
.L_32:
        /*006c*/ 	.byte	0x03, 0x19
        /*006e*/ 	.short	0x0020


	//----- nvinfo : EIATTR_PARAM_CBANK
	.align		4
        /*0070*/ 	.byte	0x04, 0x0a
        /*0072*/ 	.short	(.L_34 - .L_33)
	.align		4
.L_33:
        /*0074*/ 	.word	index@(.nv.constant0._Z38sparse_attention_antiquant_demo_kernelPfS_S_S_)
        /*0078*/ 	.short	0x0380
        /*007a*/ 	.short	0x0020


	//----- nvinfo : EIATTR_SW_WAR
	.align		4
.L_34:
        /*007c*/ 	.byte	0x04, 0x36
        /*007e*/ 	.short	(.L_36 - .L_35)
.L_35:
        /*0080*/ 	.word	0x00000008
.L_36:


//--------------------- .nv.callgraph             --------------------------
	.section	.nv.callgraph,"",@"SHT_CUDA_CALLGRAPH"
	.align	4
	.sectionentsize	8
	.align		4
        /*0000*/ 	.word	0x00000000
	.align		4
        /*0004*/ 	.word	0xffffffff
	.align		4
        /*0008*/ 	.word	0x00000000
	.align		4
        /*000c*/ 	.word	0xfffffffe
	.align		4
        /*0010*/ 	.word	0x00000000
	.align		4
        /*0014*/ 	.word	0xfffffffd
	.align		4
        /*0018*/ 	.word	0x00000000
	.align		4
        /*001c*/ 	.word	0xfffffffc


//--------------------- .nv.constant4             --------------------------
	.section	.nv.constant4,"a",@progbits
	.align	8
	.align		8
.nv.constant4:
        /*0000*/ 	.dword	q
	.align		8
        /*0008*/ 	.dword	k
	.align		8
        /*0010*/ 	.dword	v
	.align		8
        /*0018*/ 	.dword	k_t
	.align		8
        /*0020*/ 	.dword	scores
	.align		8
        /*0028*/ 	.dword	row_max
	.align		8
        /*0030*/ 	.dword	shifted
	.align		8
        /*0038*/ 	.dword	exp_scores
	.align		8
        /*0040*/ 	.dword	sum_exp
	.align		8
        /*0048*/ 	.dword	probs
	.align		8
        /*0050*/ 	.dword	out


//--------------------- .text._Z38sparse_attention_antiquant_demo_kernelPfS_S_S_ --------------------------
	.section	.text._Z38sparse_attention_antiquant_demo_kernelPfS_S_S_,"ax",@progbits
	.align	128
        .global         _Z38sparse_attention_antiquant_demo_kernelPfS_S_S_
        .type           _Z38sparse_attention_antiquant_demo_kernelPfS_S_S_,@function
        .size           _Z38sparse_attention_antiquant_demo_kernelPfS_S_S_,(.L_x_22 - _Z38sparse_attention_antiquant_demo_kernelPfS_S_S_)
        .other          _Z38sparse_attention_antiquant_demo_kernelPfS_S_S_,@"STO_CUDA_ENTRY STV_DEFAULT"
_Z38sparse_attention_antiquant_demo_kernelPfS_S_S_:
.text._Z38sparse_attention_antiquant_demo_kernelPfS_S_S_:
[----:B------:R-:W-:Y:S01]  /*0000*/  LDC R1, c[0x0][0x37c] ;  /* 0x0000df00ff017b82 */ /* 0x000fe20000000800 */
[----:B------:R-:W0:Y:S07]  /*0010*/  S2R R2, SR_TID.X ;  /* 0x0000000000027919 */ /* 0x000e2e0000002100 */
[----:B------:R-:W1:Y:S01]  /*0020*/  LDC R0, c[0x0][0x364] ;  /* 0x0000d900ff007b82 */ /* 0x000e620000000800 */
[----:B------:R-:W-:Y:S01]  /*0030*/  BSSY.RECONVERGENT B0, `(.L_x_0) ;  /* 0x0000035000007945 */ /* 0x000fe20003800200 */
[----:B------:R-:W1:Y:S06]  /*0040*/  S2R R5, SR_TID.Y ;  /* 0x0000000000057919 */ /* 0x000e6c0000002200 */
[----:B------:R-:W0:Y:S08]  /*0050*/  S2UR UR5, SR_CTAID.X ;  /* 0x00000000000579c3 */ /* 0x000e300000002500 */
[----:B------:R-:W0:Y:S08]  /*0060*/  LDC R3, c[0x0][0x360] ;  /* 0x0000d800ff037b82 */ /* 0x000e300000000800 */
[----:B------:R-:W1:Y:S01]  /*0070*/  S2UR UR4, SR_CTAID.Y ;  /* 0x00000000000479c3 */ /* 0x000e620000002600 */
[----:B0-----:R-:W-:-:S05]  /*0080*/  IMAD R2, R3, UR5, R2 ;  /* 0x0000000503027c24 */ /* 0x001fca000f8e0202 */
[----:B------:R-:W-:Y:S01]  /*0090*/  ISETP.GE.AND P0, PT, R2, 0x4, PT ;  /* 0x000000040200780c */ /* 0x000fe20003f06270 */
[----:B-1----:R-:W-:Y:S01]  /*00a0*/  IMAD R5, R0, UR4, R5 ;  /* 0x0000000400057c24 */ /* 0x002fe2000f8e0205 */
[----:B------:R-:W0:Y:S04]  /*00b0*/  LDCU.64 UR4, c[0x0][0x358] ;  /* 0x00006b00ff0477ac */ /* 0x000e280008000a00 */
[C---:B------:R-:W-:Y:S02]  /*00c0*/  ISETP.LT.U32.AND P0, PT, R5.reuse, 0x4, !P0 ;  /* 0x000000040500780c */ /* 0x040fe40004701070 */
[----:B------:R-:W-:-:S04]  /*00d0*/  ISETP.GE.U32.AND P1, PT, R5, 0x4, PT ;  /* 0x000000040500780c */ /* 0x000fc80003f26070 */
[----:B------:R-:W-:-:S07]  /*00e0*/  ISETP.EQ.AND P1, PT, R2, RZ, !P1 ;  /* 0x000000ff0200720c */ /* 0x000fce0004f22270 */
[----:B------:R-:W-:Y:S06]  /*00f0*/  @!P0 BRA `(.L_x_1) ;  /* 0x0000000000a08947 */ /* 0x000fec0003800000 */
[----:B------:R-:W1:Y:S01]  /*0100*/  LDC.64 R8, c[0x0][0x380] ;  /* 0x0000e000ff087b82 */ /* 0x000e620000000a00 */
[----:B------:R-:W-:-:S07]  /*0110*/  LEA R3, R5, R2, 0x2 ;  /* 0x0000000205037211 */ /* 0x000fce00078e10ff */
[----:B------:R-:W2:Y:S08]  /*0120*/  LDC.64 R6, c[0x4][RZ] ;  /* 0x01000000ff067b82 */ /* 0x000eb00000000a00 */
[----:B------:R-:W3:Y:S01]  /*0130*/  LDC.64 R12, c[0x0][0x388] ;  /* 0x0000e200ff0c7b82 */ /* 0x000ee20000000a00 */
[----:B-1----:R-:W-:-:S07]  /*0140*/  IMAD.WIDE R8, R3, 0x4, R8 ;  /* 0x0000000403087825 */ /* 0x002fce00078e0208 */
[----:B------:R-:W1:Y:S01]  /*0150*/  LDC.64 R14, c[0x4][0x8] ;  /* 0x01000200ff0e7b82 */ /* 0x000e620000000a00 */
[----:B0-----:R-:W4:Y:S01]  /*0160*/  LDG.E R21, desc[UR4][R8.64] ;  /* 0x0000000408157981 */ /* 0x001f22000c1e1900 */
[----:B--2---:R-:W-:-:S06]  /*0170*/  IMAD.WIDE.U32 R6, R5, 0x10, R6 ;  /* 0x0000001005067825 */ /* 0x004fcc00078e0006 */
[----:B------:R-:W0:Y:S01]  /*0180*/  LDC.64 R16, c[0x0][0x390] ;  /* 0x0000e400ff107b82 */ /* 0x000e220000000a00 */
[----:B------:R-:W-:-:S07]  /*0190*/  IMAD.WIDE R10, R2, 0x4, R6 ;  /* 0x00000004020a7825 */ /* 0x000fce00078e0206 */
[----:B------:R-:W2:Y:S01]  /*01a0*/  LDC.64 R18, c[0x4][0x18] ;  /* 0x01000600ff127b82 */ /* 0x000ea20000000a00 */
[----:B---3--:R-:W-:Y:S01]  /*01b0*/  IMAD.WIDE R12, R3, 0x4, R12 ;  /* 0x00000004030c7825 */ /* 0x008fe200078e020c */
[----:B----4-:R3:W-:Y:S04]  /*01c0*/  STG.E desc[UR4][R10.64], R21 ;  /* 0x000000150a007986 */ /* 0x0107e8000c101904 */
[----:B------:R-:W4:Y:S01]  /*01d0*/  LDG.E R23, desc[UR4][R12.64] ;  /* 0x000000040c177981 */ /* 0x000f22000c1e1900 */
[----:B-1----:R-:W-:-:S04]  /*01e0*/  IMAD.WIDE.U32 R14, R5, 0x10, R14 ;  /* 0x00000010050e7825 */ /* 0x002fc800078e000e */
[----:B0-----:R-:W-:Y:S02]  /*01f0*/  IMAD.WIDE R8, R3, 0x4, R16 ;  /* 0x0000000403087825 */ /* 0x001fe400078e0210 */
[----:B------:R-:W3:Y:S02]  /*0200*/  LDC.64 R16, c[0x4][0x10] ;  /* 0x01000400ff107b82 */ /* 0x000ee40000000a00 */
[----:B------:R-:W-:-:S05]  /*0210*/  IMAD.WIDE R14, R2, 0x4, R14 ;  /* 0x00000004020e7825 */ /* 0x000fca00078e020e */
[----:B----4-:R0:W-:Y:S04]  /*0220*/  STG.E desc[UR4][R14.64], R23 ;  /* 0x000000170e007986 */ /* 0x0101e8000c101904 */
[----:B------:R1:W4:Y:S01]  /*0230*/  LDG.E R3, desc[UR4][R8.64] ;  /* 0x0000000408037981 */ /* 0x000322000c1e1900 */
[----:B---3--:R-:W-:-:S04]  /*0240*/  IMAD.WIDE.U32 R10, R5, 0x10, R16 ;  /* 0x00000010050a7825 */ /* 0x008fc800078e0010 */
[----:B--2---:R-:W-:-:S04]  /*0250*/  IMAD.WIDE R12, R2, 0x4, R18 ;  /* 0x00000004020c7825 */ /* 0x004fc800078e0212 */
[----:B------:R-:W-:Y:S01]  /*0260*/  IMAD.WIDE R10, R2, 0x4, R10 ;  /* 0x00000004020a7825 */ /* 0x000fe200078e020a */
[----:B-1----:R-:W1:Y:S04]  /*0270*/  LDC.64 R8, c[0x4][0x20] ;  /* 0x01000800ff087b82 */ /* 0x002e680000000a00 */
[----:B----4-:R2:W-:Y:S04]  /*0280*/  STG.E desc[UR4][R10.64], R3 ;  /* 0x000000030a007986 */ /* 0x0105e8000c101904 */
[----:B------:R-:W3:Y:S04]  /*0290*/  LDG.E R0, desc[UR4][R6.64] ;  /* 0x0000000406007981 */ /* 0x000ee8000c1e1900 */
[----:B------:R-:W3:Y:S04]  /*02a0*/  LDG.E R17, desc[UR4][R12.64] ;  /* 0x000000040c117981 */ /* 0x000ee8000c1e1900 */
[----:B------:R-:W4:Y:S04]  /*02b0*/  LDG.E R19, desc[UR4][R6.64+0x4] ;  /* 0x0000040406137981 */ /* 0x000f28000c1e1900 */
[----:B------:R-:W4:Y:S04]  /*02c0*/  LDG.E R4, desc[UR4][R12.64+0x10] ;  /* 0x000010040c047981 */ /* 0x000f28000c1e1900 */
[----:B0-----:R-:W5:Y:S04]  /*02d0*/  LDG.E R15, desc[UR4][R6.64+0x8] ;  /* 0x00000804060f7981 */ /* 0x001f68000c1e1900 */
[----:B------:R-:W5:Y:S04]  /*02e0*/  LDG.E R14, desc[UR4][R12.64+0x20] ;  /* 0x000020040c0e7981 */ /* 0x000f68000c1e1900 */
[----:B------:R-:W2:Y:S04]  /*02f0*/  LDG.E R21, desc[UR4][R6.64+0xc] ;  /* 0x00000c0406157981 */ /* 0x000ea8000c1e1900 */
[----:B------:R-:W2:Y:S01]  /*0300*/  LDG.E R16, desc[UR4][R12.64+0x30] ;  /* 0x000030040c107981 */ /* 0x000ea2000c1e1900 */
[----:B-1----:R-:W-:-:S04]  /*0310*/  IMAD.WIDE.U32 R8, R5, 0x10, R8 ;  /* 0x0000001005087825 */ /* 0x002fc800078e0008 */
[----:B------:R-:W-:-:S04]  /*0320*/  IMAD.WIDE R8, R2, 0x4, R8 ;  /* 0x0000000402087825 */ /* 0x000fc800078e0208 */
[----:B---3--:R-:W-:-:S04]  /*0330*/  FFMA R0, R0, R17, RZ ;  /* 0x0000001100007223 */ /* 0x008fc800000000ff */
[----:B----4-:R-:W-:-:S04]  /*0340*/  FFMA R0, R19, R4, R0 ;  /* 0x0000000413007223 */ /* 0x010fc80000000000 */
[----:B-----5:R-:W-:-:S04]  /*0350*/  FFMA R0, R15, R14, R0 ;  /* 0x0000000e0f007223 */ /* 0x020fc80000000000 */
[----:B--2---:R-:W-:-:S05]  /*0360*/  FFMA R21, R21, R16, R0 ;  /* 0x0000001015157223 */ /* 0x004fca0000000000 */
[----:B------:R1:W-:Y:S02]  /*0370*/  STG.E desc[UR4][R8.64], R21 ;  /* 0x0000001508007986 */ /* 0x0003e4000c101904 */
.L_x_1:
[----:B0-----:R-:W-:Y:S05]  /*0380*/  BSYNC.RECONVERGENT B0 ;  /* 0x0000000000007941 */ /* 0x001fea0003800200 */
.L_x_0:
[----:B------:R-:W-:Y:S04]  /*0390*/  BSSY.RECONVERGENT B0, `(.L_x_2) ;  /* 0x0000011000007945 */ /* 0x000fe80003800200 */
[----:B------:R-:W-:Y:S05]  /*03a0*/  @!P1 BRA `(.L_x_3) ;  /* 0x00000000003c9947 */ /* 0x000fea0003800000 */
[----:B------:R-:W1:Y:S02]  /*03b0*/  LDC.64 R6, c[0x4][0x20] ;  /* 0x01000800ff067b82 */ /* 0x000e640000000a00 */
[----:B-1----:R-:W-:-:S06]  /*03c0*/  IMAD.WIDE.U32 R8, R5, 0x10, R6 ;  /* 0x0000001005087825 */ /* 0x002fcc00078e0006 */
[----:B------:R-:W0:Y:S01]  /*03d0*/  LDC.64 R6, c[0x4][0x28] ;  /* 0x01000a00ff067b82 */ /* 0x000e220000000a00 */
[----:B------:R-:W2:Y:S04]  /*03e0*/  LDG.E R0, desc[UR4][R8.64] ;  /* 0x0000000408007981 */ /* 0x000ea8000c1e1900 */
[----:B------:R-:W2:Y:S04]  /*03f0*/  LDG.E R3, desc[UR4][R8.64+0x4] ;  /* 0x0000040408037981 */ /* 0x000ea8000c1e1900 */
[----:B------:R-:W3:Y:S04]  /*0400*/  LDG.E R11, desc[UR4][R8.64+0x8] ;  /* 0x00000804080b7981 */ /* 0x000ee8000c1e1900 */
[----:B------:R-:W4:Y:S01]  /*0410*/  LDG.E R13, desc[UR4][R8.64+0xc] ;  /* 0x00000c04080d7981 */ /* 0x000f22000c1e1900 */
[----:B0-----:R-:W-:Y:S01]  /*0420*/  IMAD.WIDE.U32 R6, R5, 0x4, R6 ;  /* 0x0000000405067825 */ /* 0x001fe200078e0006 */
[----:B--2---:R-:W-:-:S04]  /*0430*/  FSETP.GT.AND P2, PT, R3, R0, PT ;  /* 0x000000000300720b */ /* 0x004fc80003f44000 */
[----:B------:R-:W-:-:S04]  /*0440*/  FSEL R0, R3, R0, P2 ;  /* 0x0000000003007208 */ /* 0x000fc80001000000 */
[----:B---3--:R-:W-:-:S04]  /*0450*/  FSETP.GT.AND P2, PT, R11, R0, PT ;  /* 0x000000000b00720b */ /* 0x008fc80003f44000 */
[----:B------:R-:W-:-:S04]  /*0460*/  FSEL R0, R11, R0, P2 ;  /* 0x000000000b007208 */ /* 0x000fc80001000000 */
[----:B----4-:R-:W-:-:S04]  /*0470*/  FSETP.GT.AND P2, PT, R13, R0, PT ;  /* 0x000000000d00720b */ /* 0x010fc80003f44000 */
[----:B------:R-:W-:-:S05]  /*0480*/  FSEL R13, R13, R0, P2 ;  /* 0x000000000d0d7208 */ /* 0x000fca0001000000 */
[----:B------:R0:W-:Y:S04]  /*0490*/  STG.E desc[UR4][R6.64], R13 ;  /* 0x0000000d06007986 */ /* 0x0001e8000c101904 */
.L_x_3:
[----:B------:R-:W-:Y:S05]  /*04a0*/  BSYNC.RECONVERGENT B0 ;  /* 0x0000000000007941 */ /* 0x000fea0003800200 */
.L_x_2:
[----:B------:R-:W-:Y:S04]  /*04b0*/  BSSY.RECONVERGENT B0, `(.L_x_4) ;  /* 0x0000017000007945 */ /* 0x000fe80003800200 */
[----:B------:R-:W-:Y:S05]  /*04c0*/  @!P0 BRA `(.L_x_5) ;  /* 0x0000000000548947 */ /* 0x000fea0003800000 */
[----:B0-----:R-:W0:Y:S08]  /*04d0*/  LDC.64 R6, c[0x4][0x20] ;  /* 0x01000800ff067b82 */ /* 0x001e300000000a00 */
[----:B-1----:R-:W1:Y:S01]  /*04e0*/  LDC.64 R8, c[0x4][0x28] ;  /* 0x01000a00ff087b82 */ /* 0x002e620000000a00 */
[----:B0-----:R-:W-:-:S04]  /*04f0*/  IMAD.WIDE.U32 R6, R5, 0x10, R6 ;  /* 0x0000001005067825 */ /* 0x001fc800078e0006 */
[----:B------:R-:W-:-:S03]  /*0500*/  IMAD.WIDE R10, R2, 0x4, R6 ;  /* 0x00000004020a7825 */ /* 0x000fc600078e0206 */
[----:B------:R-:W0:Y:S01]  /*0510*/  LDC.64 R6, c[0x4][0x30] ;  /* 0x01000c00ff067b82 */ /* 0x000e220000000a00 */
[C---:B-1----:R-:W-:Y:S02]  /*0520*/  IMAD.WIDE.U32 R12, R5.reuse, 0x4, R8 ;  /* 0x00000004050c7825 */ /* 0x042fe400078e0008 */
[----:B------:R-:W2:Y:S04]  /*0530*/  LDG.E R10, desc[UR4][R10.64] ;  /* 0x000000040a0a7981 */ /* 0x000ea8000c1e1900 */
[----:B------:R-:W2:Y:S01]  /*0540*/  LDG.E R3, desc[UR4][R12.64] ;  /* 0x000000040c037981 */ /* 0x000ea2000c1e1900 */
[----:B------:R-:W1:Y:S01]  /*0550*/  LDC.64 R8, c[0x4][0x38] ;  /* 0x01000e00ff087b82 */ /* 0x000e620000000a00 */
[----:B0-----:R-:W-:-:S04]  /*0560*/  IMAD.WIDE.U32 R6, R5, 0x10, R6 ;  /* 0x0000001005067825 */ /* 0x001fc800078e0006 */
[----:B-1----:R-:W-:-:S04]  /*0570*/  IMAD.WIDE.U32 R8, R5, 0x10, R8 ;  /* 0x0000001005087825 */ /* 0x002fc800078e0008 */
[----:B------:R-:W-:-:S04]  /*0580*/  IMAD.WIDE R6, R2, 0x4, R6 ;  /* 0x0000000402067825 */ /* 0x000fc800078e0206 */
[----:B------:R-:W-:-:S04]  /*0590*/  IMAD.WIDE R8, R2, 0x4, R8 ;  /* 0x0000000402087825 */ /* 0x000fc800078e0208 */
[----:B--2---:R-:W-:-:S04]  /*05a0*/  FADD R3, R10, -R3 ;  /* 0x800000030a037221 */ /* 0x004fc80000000000 */
[----:B------:R-:W-:-:S05]  /*05b0*/  FMUL R0, R3, 1.4426950216293334961 ;  /* 0x3fb8aa3b03007820 */ /* 0x000fca0000400000 */
[----:B------:R-:W-:-:S13]  /*05c0*/  FSETP.GEU.AND P2, PT, R0, -126, PT ;  /* 0xc2fc00000000780b */ /* 0x000fda0003f4e000 */
[----:B------:R-:W-:-:S04]  /*05d0*/  @!P2 FMUL R0, R0, 0.5 ;  /* 0x3f0000000000a820 */ /* 0x000fc80000400000 */
[----:B------:R-:W0:Y:S01]  /*05e0*/  MUFU.EX2 R15, R0 ;  /* 0x00000000000f7308 */ /* 0x000e220000000800 */
[----:B------:R2:W-:Y:S01]  /*05f0*/  STG.E desc[UR4][R6.64], R3 ;  /* 0x0000000306007986 */ /* 0x0005e2000c101904 */
[----:B0-----:R-:W-:-:S05]  /*0600*/  @!P2 FMUL R15, R15, R15 ;  /* 0x0000000f0f0fa220 */ /* 0x001fca0000400000 */
[----:B------:R2:W-:Y:S02]  /*0610*/  STG.E desc[UR4][R8.64], R15 ;  /* 0x0000000f08007986 */ /* 0x0005e4000c101904 */
.L_x_5:
[----:B------:R-:W-:Y:S05]  /*0620*/  BSYNC.RECONVERGENT B0 ;  /* 0x0000000000007941 */ /* 0x000fea0003800200 */
.L_x_4:
[----:B------:R-:W-:Y:S04]  /*0630*/  BSSY.RECONVERGENT B0, `(.L_x_6) ;  /* 0x000000f000007945 */ /* 0x000fe80003800200 */
[----:B------:R-:W-:Y:S05]  /*0640*/  @!P1 BRA `(.L_x_7) ;  /* 0x0000000000349947 */ /* 0x000fea0003800000 */
[----:B0-2---:R-:W1:Y:S02]  /*0650*/  LDC.64 R6, c[0x4][0x38] ;  /* 0x01000e00ff067b82 */ /* 0x005e640000000a00 */
[----:B-1----:R-:W-:-:S06]  /*0660*/  IMAD.WIDE.U32 R8, R5, 0x10, R6 ;  /* 0x0000001005087825 */ /* 0x002fcc00078e0006 */
[----:B------:R-:W0:Y:S01]  /*0670*/  LDC.64 R6, c[0x4][0x40] ;  /* 0x01001000ff067b82 */ /* 0x000e220000000a00 */
[----:B------:R-:W2:Y:S04]  /*0680*/  LDG.E R0, desc[UR4][R8.64] ;  /* 0x0000000408007981 */ /* 0x000ea8000c1e1900 */
[----:B------:R-:W3:Y:S04]  /*0690*/  LDG.E R3, desc[UR4][R8.64+0x4] ;  /* 0x0000040408037981 */ /* 0x000ee8000c1e1900 */
[----:B------:R-:W4:Y:S04]  /*06a0*/  LDG.E R11, desc[UR4][R8.64+0x8] ;  /* 0x00000804080b7981 */ /* 0x000f28000c1e1900 */
[----:B------:R-:W5:Y:S01]  /*06b0*/  LDG.E R13, desc[UR4][R8.64+0xc] ;  /* 0x00000c04080d7981 */ /* 0x000f62000c1e1900 */
[----:B0-----:R-:W-:-:S04]  /*06c0*/  IMAD.WIDE.U32 R6, R5, 0x4, R6 ;  /* 0x0000000405067825 */ /* 0x001fc800078e0006 */
[----:B--2---:R-:W-:-:S04]  /*06d0*/  FADD R0, RZ, R0 ;  /* 0x00000000ff007221 */ /* 0x004fc80000000000 */
[----:B---3--:R-:W-:-:S04]  /*06e0*/  FADD R0, R0, R3 ;  /* 0x0000000300007221 */ /* 0x008fc80000000000 */
[----:B----4-:R-:W-:-:S04]  /*06f0*/  FADD R0, R0, R11 ;  /* 0x0000000b00007221 */ /* 0x010fc80000000000 */
[----:B-----5:R-:W-:-:S05]  /*0700*/  FADD R13, R0, R13 ;  /* 0x0000000d000d7221 */ /* 0x020fca0000000000 */
[----:B------:R3:W-:Y:S02]  /*0710*/  STG.E desc[UR4][R6.64], R13 ;  /* 0x0000000d06007986 */ /* 0x0007e4000c101904 */
.L_x_7:
[----:B------:R-:W-:Y:S05]  /*0720*/  BSYNC.RECONVERGENT B0 ;  /* 0x0000000000007941 */ /* 0x000fea0003800200 */
.L_x_6:
[----:B------:R-:W-:Y:S05]  /*0730*/  @!P0 EXIT ;  /* 0x000000000000894d */ /* 0x000fea0003800000 */
[----:B-12---:R-:W1:Y:S08]  /*0740*/  LDC.64 R8, c[0x4][0x40] ;  /* 0x01001000ff087b82 */ /* 0x006e700000000a00 */
[----:B0--3--:R-:W0:Y:S01]  /*0750*/  LDC.64 R6, c[0x4][0x38] ;  /* 0x01000e00ff067b82 */ /* 0x009e220000000a00 */
[----:B-1----:R-:W-:-:S06]  /*0760*/  IMAD.WIDE.U32 R8, R5, 0x4, R8 ;  /* 0x0000000405087825 */ /* 0x002fcc00078e0008 */
[----:B------:R-:W2:Y:S01]  /*0770*/  LDG.E R9, desc[UR4][R8.64] ;  /* 0x0000000408097981 */ /* 0x000ea2000c1e1900 */
[----:B0-----:R-:W-:-:S04]  /*0780*/  IMAD.WIDE.U32 R6, R5, 0x10, R6 ;  /* 0x0000001005067825 */ /* 0x001fc800078e0006 */
[----:B------:R-:W-:-:S05]  /*0790*/  IMAD.WIDE R6, R2, 0x4, R6 ;  /* 0x0000000402067825 */ /* 0x000fca00078e0206 */
[----:B------:R-:W3:Y:S01]  /*07a0*/  LDG.E R0, desc[UR4][R6.64] ;  /* 0x0000000406007981 */ /* 0x000ee2000c1e1900 */
[----:B------:R-:W-:Y:S01]  /*07b0*/  BSSY.RECONVERGENT B0, `(.L_x_8) ;  /* 0x000000c000007945 */ /* 0x000fe20003800200 */
[----:B--2---:R-:W0:Y:S08]  /*07c0*/  MUFU.RCP R3, R9 ;  /* 0x0000000900037308 */ /* 0x004e300000001000 */
[----:B---3--:R-:W1:Y:S01]  /*07d0*/  FCHK P0, R0, R9 ;  /* 0x0000000900007302 */ /* 0x008e620000000000 */
[----:B0-----:R-:W-:-:S04]  /*07e0*/  FFMA R4, R3, -R9, 1 ;  /* 0x3f80000003047423 */ /* 0x001fc80000000809 */
[----:B------:R-:W-:-:S04]  /*07f0*/  FFMA R3, R3, R4, R3 ;  /* 0x0000000403037223 */ /* 0x000fc80000000003 */
[----:B------:R-:W-:-:S04]  /*0800*/  FFMA R4, R0, R3, RZ ;  /* 0x0000000300047223 */ /* 0x000fc800000000ff */
[----:B------:R-:W-:-:S04]  /*0810*/  FFMA R10, R4, -R9, R0 ;  /* 0x80000009040a7223 */ /* 0x000fc80000000000 */
[----:B------:R-:W-:Y:S01]  /*0820*/  FFMA R3, R3, R10, R4 ;  /* 0x0000000a03037223 */ /* 0x000fe20000000004 */
[----:B-1----:R-:W-:Y:S06]  /*0830*/  @!P0 BRA `(.L_x_9) ;  /* 0x00000000000c8947 */ /* 0x002fec0003800000 */
[----:B------:R-:W-:-:S07]  /*0840*/  MOV R4, 0x860 ;  /* 0x0000086000047802 */ /* 0x000fce0000000f00 */
[----:B------:R-:W-:Y:S05]  /*0850*/  CALL.REL.NOINC `($__internal_0_$__cuda_sm3x_div_rn_noftz_f32_slowpath) ;  /* 0x0000000000747944 */ /* 0x000fea0003c00000 */
[----:B------:R-:W-:-:S07]  /*0860*/  MOV R3, R0 ;  /* 0x0000000000037202 */ /* 0x000fce0000000f00 */
.L_x_9:
[----:B------:R-:W-:Y:S05]  /*0870*/  BSYNC.RECONVERGENT B0 ;  /* 0x0000000000007941 */ /* 0x000fea0003800200 */
.L_x_8:
[----:B------:R-:W0:Y:S08]  /*0880*/  LDC.64 R8, c[0x4][0x48] ;  /* 0x01001200ff087b82 */ /* 0x000e300000000a00 */
[----:B------:R-:W1:Y:S08]  /*0890*/  LDC.64 R12, c[0x4][0x10] ;  /* 0x01000400ff0c7b82 */ /* 0x000e700000000a00 */
[----:B------:R-:W2:Y:S01]  /*08a0*/  LDC.64 R14, c[0x4][0x50] ;  /* 0x01001400ff0e7b82 */ /* 0x000ea20000000a00 */
[----:B0-----:R-:W-:-:S07]  /*08b0*/  IMAD.WIDE.U32 R8, R5, 0x10, R8 ;  /* 0x0000001005087825 */ /* 0x001fce00078e0008 */
[----:B------:R-:W0:Y:S01]  /*08c0*/  LDC.64 R6, c[0x0][0x398] ;  /* 0x0000e600ff067b82 */ /* 0x000e220000000a00 */
[----:B------:R-:W-:-:S04]  /*08d0*/  IMAD.WIDE R10, R2, 0x4, R8 ;  /* 0x00000004020a7825 */ /* 0x000fc800078e0208 */
[----:B-1----:R-:W-:Y:S01]  /*08e0*/  IMAD.WIDE R12, R2, 0x4, R12 ;  /* 0x00000004020c7825 */ /* 0x002fe200078e020c */
[----:B------:R2:W-:Y:S04]  /*08f0*/  STG.E desc[UR4][R10.64], R3 ;  /* 0x000000030a007986 */ /* 0x0005e8000c101904 */
[----:B------:R-:W3:Y:S04]  /*0900*/  LDG.E R0, desc[UR4][R8.64] ;  /* 0x0000000408007981 */ /* 0x000ee8000c1e1900 */
[----:B------:R-:W3:Y:S04]  /*0910*/  LDG.E R17, desc[UR4][R12.64] ;  /* 0x000000040c117981 */ /* 0x000ee8000c1e1900 */
[----:B------:R-:W4:Y:S04]  /*0920*/  LDG.E R19, desc[UR4][R8.64+0x4] ;  /* 0x0000040408137981 */ /* 0x000f28000c1e1900 */
[----:B------:R-:W4:Y:S04]  /*0930*/  LDG.E R4, desc[UR4][R12.64+0x10] ;  /* 0x000010040c047981 */ /* 0x000f28000c1e1900 */
[----:B------:R-:W5:Y:S04]  /*0940*/  LDG.E R21, desc[UR4][R8.64+0x8] ;  /* 0x0000080408157981 */ /* 0x000f68000c1e1900 */
[----:B------:R-:W5:Y:S04]  /*0950*/  LDG.E R16, desc[UR4][R12.64+0x20] ;  /* 0x000020040c107981 */ /* 0x000f68000c1e1900 */
[----:B------:R-:W5:Y:S04]  /*0960*/  LDG.E R23, desc[UR4][R8.64+0xc] ;  /* 0x00000c0408177981 */ /* 0x000f68000c1e1900 */
[----:B------:R-:W5:Y:S01]  /*0970*/  LDG.E R18, desc[UR4][R12.64+0x30] ;  /* 0x000030040c127981 */ /* 0x000f62000c1e1900 */
[----:B--2---:R-:W-:-:S04]  /*0980*/  IMAD.WIDE.U32 R10, R5, 0x10, R14 ;  /* 0x00000010050a7825 */ /* 0x004fc800078e000e */
[----:B------:R-:W-:Y:S02]  /*0990*/  IMAD R5, R5, 0x4, R2 ;  /* 0x0000000405057824 */ /* 0x000fe400078e0202 */
[----:B------:R-:W-:-:S04]  /*09a0*/  IMAD.WIDE R10, R2, 0x4, R10 ;  /* 0x00000004020a7825 */ /* 0x000fc800078e020a */
[----:B0-----:R-:W-:-:S04]  /*09b0*/  IMAD.WIDE R6, R5, 0x4, R6 ;  /* 0x0000000405067825 */ /* 0x001fc800078e0206 */
[----:B---3--:R-:W-:-:S04]  /*09c0*/  FFMA R0, R0, R17, RZ ;  /* 0x0000001100007223 */ /* 0x008fc800000000ff */
[----:B----4-:R-:W-:-:S04]  /*09d0*/  FFMA R0, R19, R4, R0 ;  /* 0x0000000413007223 */ /* 0x010fc80000000000 */
[----:B-----5:R-:W-:-:S04]  /*09e0*/  FFMA R0, R21, R16, R0 ;  /* 0x0000001015007223 */ /* 0x020fc80000000000 */
[----:B------:R-:W-:-:S05]  /*09f0*/  FFMA R23, R23, R18, R0 ;  /* 0x0000001217177223 */ /* 0x000fca0000000000 */
[----:B------:R-:W-:Y:S04]  /*0a00*/  STG.E desc[UR4][R10.64], R23 ;  /* 0x000000170a007986 */ /* 0x000fe8000c101904 */
[----:B------:R-:W-:Y:S01]  /*0a10*/  STG.E desc[UR4][R6.64], R23 ;  /* 0x0000001706007986 */ /* 0x000fe2000c101904 */
[----:B------:R-:W-:Y:S05]  /*0a20*/  EXIT ;  /* 0x000000000000794d */ /* 0x000fea0003800000 */
        .weak           $__internal_0_$__cuda_sm3x_div_rn_noftz_f32_slowpath
        .type           $__internal_0_$__cuda_sm3x_div_rn_noftz_f32_slowpath,@function
        .size           $__internal_0_$__cuda_sm3x_div_rn_noftz_f32_slowpath,(.L_x_22 - $__internal_0_$__cuda_sm3x_div_rn_noftz_f32_slowpath)
$__internal_0_$__cuda_sm3x_div_rn_noftz_f32_slowpath:
[----:B------:R-:W-:Y:S01]  /*0a30*/  SHF.R.U32.HI R6, RZ, 0x17, R9 ;  /* 0x00000017ff067819 */ /* 0x000fe20000011609 */
[----:B------:R-:W-:Y:S01]  /*0a40*/  BSSY.RECONVERGENT B1, `(.L_x_10) ;  /* 0x0000064000017945 */ /* 0x000fe20003800200 */
[--C-:B------:R-:W-:Y:S01]  /*0a50*/  SHF.R.U32.HI R3, RZ, 0x17, R0.reuse ;  /* 0x00000017ff037819 */ /* 0x100fe20000011600 */
[----:B------:R-:W-:Y:S01]  /*0a60*/  IMAD.MOV.U32 R8, RZ, RZ, R0 ;  /* 0x000000ffff087224 */ /* 0x000fe200078e0000 */
[----:B------:R-:W-:Y:S02]  /*0a70*/  LOP3.LUT R7, R6, 0xff, RZ, 0xc0, !PT ;  /* 0x000000ff06077812 */ /* 0x000fe400078ec0ff */
[----:B------:R-:W-:Y:S02]  /*0a80*/  LOP3.LUT R6, R3, 0xff, RZ, 0xc0, !PT ;  /* 0x000000ff03067812 */ /* 0x000fe400078ec0ff */
[----:B------:R-:W-:Y:S02]  /*0a90*/  IADD3 R12, PT, PT, R7, -0x1, RZ ;  /* 0xffffffff070c7810 */ /* 0x000fe40007ffe0ff */
[----:B------:R-:W-:-:S02]  /*0aa0*/  IADD3 R11, PT, PT, R6, -0x1, RZ ;  /* 0xffffffff060b7810 */ /* 0x000fc40007ffe0ff */
[----:B------:R-:W-:-:S04]  /*0ab0*/  ISETP.GT.U32.AND P0, PT, R12, 0xfd, PT ;  /* 0x000000fd0c00780c */ /* 0x000fc80003f04070 */
[----:B------:R-:W-:-:S13]  /*0ac0*/  ISETP.GT.U32.OR P0, PT, R11, 0xfd, P0 ;  /* 0x000000fd0b00780c */ /* 0x000fda0000704470 */
[----:B------:R-:W-:Y:S01]  /*0ad0*/  @!P0 MOV R10, RZ ;  /* 0x000000ff000a8202 */ /* 0x000fe20000000f00 */
[----:B------:R-:W-:Y:S06]  /*0ae0*/  @!P0 BRA `(.L_x_11) ;  /* 0x0000000000608947 */ /* 0x000fec0003800000 */
[----:B------:R-:W-:Y:S02]  /*0af0*/  FSETP.GTU.FTZ.AND P0, PT, |R0|, +INF , PT ;  /* 0x7f8000000000780b */ /* 0x000fe40003f1c200 */
[----:B------:R-:W-:Y:S02]  /*0b00*/  FSETP.GTU.FTZ.AND P1, PT, |R9|, +INF , PT ;  /* 0x7f8000000900780b */ /* 0x000fe40003f3c200 */
[----:B------:R-:W-:Y:S02]  /*0b10*/  MOV R3, R9 ;  /* 0x0000000900037202 */ /* 0x000fe40000000f00 */
[----:B------:R-:W-:-:S13]  /*0b20*/  PLOP3.LUT P0, PT, P0, P1, PT, 0xf8, 0x8f ;  /* 0x00000000008f781c */ /* 0x000fda0000703f70 */
[----:B------:R-:W-:Y:S05]  /*0b30*/  @P0 BRA `(.L_x_12) ;  /* 0x00000004004c0947 */ /* 0x000fea0003800000 */
[----:B------:R-:W-:-:S13]  /*0b40*/  LOP3.LUT P0, RZ, R9, 0x7fffffff, R8, 0xc8, !PT ;  /* 0x7fffffff09ff7812 */ /* 0x000fda000780c808 */
[----:B------:R-:W-:Y:S05]  /*0b50*/  @!P0 BRA `(.L_x_13) ;  /* 0x00000004003c8947 */ /* 0x000fea0003800000 */
[C---:B------:R-:W-:Y:S02]  /*0b60*/  FSETP.NEU.FTZ.AND P2, PT, |R0|.reuse, +INF , PT ;  /* 0x7f8000000000780b */ /* 0x040fe40003f5d200 */
[----:B------:R-:W-:Y:S02]  /*0b70*/  FSETP.NEU.FTZ.AND P1, PT, |R3|, +INF , PT ;  /* 0x7f8000000300780b */ /* 0x000fe40003f3d200 */
[----:B------:R-:W-:-:S11]  /*0b80*/  FSETP.NEU.FTZ.AND P0, PT, |R0|, +INF , PT ;  /* 0x7f8000000000780b */ /* 0x000fd60003f1d200 */
[----:B------:R-:W-:Y:S05]  /*0b90*/  @!P1 BRA !P2, `(.L_x_13) ;  /* 0x00000004002c9947 */ /* 0x000fea0005000000 */
[----:B------:R-:W-:-:S04]  /*0ba0*/  LOP3.LUT P2, RZ, R8, 0x7fffffff, RZ, 0xc0, !PT ;  /* 0x7fffffff08ff7812 */ /* 0x000fc8000784c0ff */
[----:B------:R-:W-:-:S13]  /*0bb0*/  PLOP3.LUT P1, PT, P1, P2, PT, 0x2f, 0xf2 ;  /* 0x0000000000f2781c */ /* 0x000fda0000f24577 */
[----:B------:R-:W-:Y:S05]  /*0bc0*/  @P1 BRA `(.L_x_14) ;  /* 0x0000000400181947 */ /* 0x000fea0003800000 */
[----:B------:R-:W-:-:S04]  /*0bd0*/  LOP3.LUT P1, RZ, R9, 0x7fffffff, RZ, 0xc0, !PT ;  /* 0x7fffffff09ff7812 */ /* 0x000fc8000782c0ff */
[----:B------:R-:W-:-:S13]  /*0be0*/  PLOP3.LUT P0, PT, P0, P1, PT, 0x2f, 0xf2 ;  /* 0x0000000000f2781c */ /* 0x000fda0000702577 */
[----:B------:R-:W-:Y:S05]  /*0bf0*/  @P0 BRA `(.L_x_15) ;  /* 0x0000000400000947 */ /* 0x000fea0003800000 */
[----:B------:R-:W-:Y:S02]  /*0c00*/  ISETP.GE.AND P0, PT, R11, RZ, PT ;  /* 0x000000ff0b00720c */ /* 0x000fe40003f06270 */
[----:B------:R-:W-:-:S11]  /*0c10*/  ISETP.GE.AND P1, PT, R12, RZ, PT ;  /* 0x000000ff0c00720c */ /* 0x000fd60003f26270 */
[----:B------:R-:W-:Y:S01]  /*0c20*/  @P0 IMAD.MOV.U32 R10, RZ, RZ, RZ ;  /* 0x000000ffff0a0224 */ /* 0x000fe200078e00ff */
[----:B------:R-:W-:Y:S01]  /*0c30*/  @!P0 MOV R10, 0xffffffc0 ;  /* 0xffffffc0000a8802 */ /* 0x000fe20000000f00 */
[----:B------:R-:W-:Y:S01]  /*0c40*/  @!P0 FFMA R8, R0, 1.84467440737095516160e+19, RZ ;  /* 0x5f80000000088823 */ /* 0x000fe200000000ff */
[----:B------:R-:W-:Y:S02]  /*0c50*/  @!P1 FFMA R9, R3, 1.84467440737095516160e+19, RZ ;  /* 0x5f80000003099823 */ /* 0x000fe400000000ff */
[----:B------:R-:W-:-:S07]  /*0c60*/  @!P1 IADD3 R10, PT, PT, R10, 0x40, RZ ;  /* 0x000000400a0a9810 */ /* 0x000fce0007ffe0ff */
.L_x_11:
[----:B------:R-:W-:Y:S01]  /*0c70*/  LEA R0, R7, 0xc0800000, 0x17 ;  /* 0xc080000007007811 */ /* 0x000fe200078eb8ff */
[----:B------:R-:W-:Y:S01]  /*0c80*/  BSSY.RECONVERGENT B2, `(.L_x_16) ;  /* 0x0000036000027945 */ /* 0x000fe20003800200 */
[----:B------:R-:W-:-:S03]  /*0c90*/  IADD3 R6, PT, PT, R6, -0x7f, RZ ;  /* 0xffffff8106067810 */ /* 0x000fc60007ffe0ff */
[----:B------:R-:W-:Y:S01]  /*0ca0*/  IMAD.IADD R9, R9, 0x1, -R0 ;  /* 0x0000000109097824 */ /* 0x000fe200078e0a00 */
[C---:B------:R-:W-:Y:S01]  /*0cb0*/  IADD3 R7, PT, PT, R6.reuse, 0x7f, -R7 ;  /* 0x0000007f06077810 */ /* 0x040fe20007ffe807 */
[----:B------:R-:W-:Y:S02]  /*0cc0*/  IMAD R0, R6, -0x800000, R8 ;  /* 0xff80000006007824 */ /* 0x000fe400078e0208 */
[----:B------:R-:W0:Y:S01]  /*0cd0*/  MUFU.RCP R3, R9 ;  /* 0x0000000900037308 */ /* 0x000e220000001000 */
[----:B------:R-:W-:Y:S01]  /*0ce0*/  FADD.FTZ R11, -R9, -RZ ;  /* 0x800000ff090b7221 */ /* 0x000fe20000010100 */
[----:B------:R-:W-:-:S03]  /*0cf0*/  IADD3 R7, PT, PT, R7, R10, RZ ;  /* 0x0000000a07077210 */ /* 0x000fc60007ffe0ff */
[----:B0-----:R-:W-:-:S04]  /*0d00*/  FFMA R12, R3, R11, 1 ;  /* 0x3f800000030c7423 */ /* 0x001fc8000000000b */
[----:B------:R-:W-:-:S04]  /*0d10*/  FFMA R12, R3, R12, R3 ;  /* 0x0000000c030c7223 */ /* 0x000fc80000000003 */
[----:B------:R-:W-:-:S04]  /*0d20*/  FFMA R3, R0, R12, RZ ;  /* 0x0000000c00037223 */ /* 0x000fc800000000ff */
[----:B------:R-:W-:-:S04]  /*0d30*/  FFMA R8, R11, R3, R0 ;  /* 0x000000030b087223 */ /* 0x000fc80000000000 */
[----:B------:R-:W-:-:S04]  /*0d40*/  FFMA R13, R12, R8, R3 ;  /* 0x000000080c0d7223 */ /* 0x000fc80000000003 */
[----:B------:R-:W-:-:S04]  /*0d50*/  FFMA R8, R11, R13, R0 ;  /* 0x0000000d0b087223 */ /* 0x000fc80000000000 */
[----:B------:R-:W-:-:S05]  /*0d60*/  FFMA R0, R12, R8, R13 ;  /* 0x000000080c007223 */ /* 0x000fca000000000d */
[----:B------:R-:W-:-:S04]  /*0d70*/  SHF.R.U32.HI R3, RZ, 0x17, R0 ;  /* 0x00000017ff037819 */ /* 0x000fc80000011600 */
[----:B------:R-:W-:-:S05]  /*0d80*/  LOP3.LUT R3, R3, 0xff, RZ, 0xc0, !PT ;  /* 0x000000ff03037812 */ /* 0x000fca00078ec0ff */
[----:B------:R-:W-:-:S05]  /*0d90*/  IMAD.IADD R9, R3, 0x1, R7 ;  /* 0x0000000103097824 */ /* 0x000fca00078e0207 */
[----:B------:R-:W-:-:S04]  /*0da0*/  IADD3 R3, PT, PT, R9, -0x1, RZ ;  /* 0xffffffff09037810 */ /* 0x000fc80007ffe0ff */
[----:B------:R-:W-:-:S13]  /*0db0*/  ISETP.GE.U32.AND P0, PT, R3, 0xfe, PT ;  /* 0x000000fe0300780c */ /* 0x000fda0003f06070 */
[----:B------:R-:W-:Y:S05]  /*0dc0*/  @!P0 BRA `(.L_x_17) ;  /* 0x0000000000808947 */ /* 0x000fea0003800000 */
[----:B------:R-:W-:-:S13]  /*0dd0*/  ISETP.GT.AND P0, PT, R9, 0xfe, PT ;  /* 0x000000fe0900780c */ /* 0x000fda0003f04270 */
[----:B------:R-:W-:Y:S05]  /*0de0*/  @P0 BRA `(.L_x_18) ;  /* 0x00000000006c0947 */ /* 0x000fea0003800000 */
[----:B------:R-:W-:-:S13]  /*0df0*/  ISETP.GE.AND P0, PT, R9, 0x1, PT ;  /* 0x000000010900780c */ /* 0x000fda0003f06270 */
[----:B------:R-:W-:Y:S05]  /*0e00*/  @P0 BRA `(.L_x_19) ;  /* 0x0000000000740947 */ /* 0x000fea0003800000 */
[----:B------:R-:W-:Y:S02]  /*0e10*/  ISETP.GE.AND P0, PT, R9, -0x18, PT ;  /* 0xffffffe80900780c */ /* 0x000fe40003f06270 */
[----:B------:R-:W-:-:S11]  /*0e20*/  LOP3.LUT R0, R0, 0x80000000, RZ, 0xc0, !PT ;  /* 0x8000000000007812 */ /* 0x000fd600078ec0ff */
[----:B------:R-:W-:Y:S05]  /*0e30*/  @!P0 BRA `(.L_x_19) ;  /* 0x0000000000688947 */ /* 0x000fea0003800000 */
[CCC-:B------:R-:W-:Y:S01]  /*0e40*/  FFMA.RZ R3, R12.reuse, R8.reuse, R13.reuse ;  /* 0x000000080c037223 */ /* 0x1c0fe2000000c00d */
[CCC-:B------:R-:W-:Y:S01]  /*0e50*/  FFMA.RM R6, R12.reuse, R8.reuse, R13.reuse ;  /* 0x000000080c067223 */ /* 0x1c0fe2000000400d */
[C---:B------:R-:W-:Y:S02]  /*0e60*/  ISETP.NE.AND P2, PT, R9.reuse, RZ, PT ;  /* 0x000000ff0900720c */ /* 0x040fe40003f45270 */
[----:B------:R-:W-:Y:S02]  /*0e70*/  ISETP.NE.AND P1, PT, R9, RZ, PT ;  /* 0x000000ff0900720c */ /* 0x000fe40003f25270 */
[----:B------:R-:W-:Y:S01]  /*0e80*/  LOP3.LUT R7, R3, 0x7fffff, RZ, 0xc0, !PT ;  /* 0x007fffff03077812 */ /* 0x000fe200078ec0ff */
[----:B------:R-:W-:Y:S01]  /*0e90*/  FFMA.RP R3, R12, R8, R13 ;  /* 0x000000080c037223 */ /* 0x000fe2000000800d */
[----:B------:R-:W-:Y:S02]  /*0ea0*/  IADD3 R8, PT, PT, R9, 0x20, RZ ;  /* 0x0000002009087810 */ /* 0x000fe40007ffe0ff */
[----:B------:R-:W-:-:S02]  /*0eb0*/  LOP3.LUT R7, R7, 0x800000, RZ, 0xfc, !PT ;  /* 0x0080000007077812 */ /* 0x000fc400078efcff */
[----:B------:R-:W-:Y:S02]  /*0ec0*/  IADD3 R9, PT, PT, -R9, RZ, RZ ;  /* 0x000000ff09097210 */ /* 0x000fe40007ffe1ff */
[----:B------:R-:W-:Y:S02]  /*0ed0*/  SHF.L.U32 R8, R7, R8, RZ ;  /* 0x0000000807087219 */ /* 0x000fe400000006ff */
[----:B------:R-:W-:Y:S02]  /*0ee0*/  FSETP.NEU.FTZ.AND P0, PT, R3, R6, PT ;  /* 0x000000060300720b */ /* 0x000fe40003f1d000 */
[----:B------:R-:W-:Y:S02]  /*0ef0*/  SEL R6, R9, RZ, P2 ;  /* 0x000000ff09067207 */ /* 0x000fe40001000000 */
[----:B------:R-:W-:Y:S02]  /*0f00*/  ISETP.NE.AND P1, PT, R8, RZ, P1 ;  /* 0x000000ff0800720c */ /* 0x000fe40000f25270 */
[----:B------:R-:W-:-:S02]  /*0f10*/  SHF.R.U32.HI R6, RZ, R6, R7 ;  /* 0x00000006ff067219 */ /* 0x000fc40000011607 */
[----:B------:R-:W-:Y:S02]  /*0f20*/  PLOP3.LUT P0, PT, P0, P1, PT, 0xf8, 0x8f ;  /* 0x00000000008f781c */ /* 0x000fe40000703f70 */
[----:B------:R-:W-:Y:S02]  /*0f30*/  SHF.R.U32.HI R8, RZ, 0x1, R6 ;  /* 0x00000001ff087819 */ /* 0x000fe40000011606 */
[----:B------:R-:W-:-:S04]  /*0f40*/  SEL R3, RZ, 0x1, !P0 ;  /* 0x00000001ff037807 */ /* 0x000fc80004000000 */
[----:B------:R-:W-:-:S04]  /*0f50*/  LOP3.LUT R3, R3, 0x1, R8, 0xf8, !PT ;  /* 0x0000000103037812 */ /* 0x000fc800078ef808 */
[----:B------:R-:W-:-:S05]  /*0f60*/  LOP3.LUT R3, R3, R6, RZ, 0xc0, !PT ;  /* 0x0000000603037212 */ /* 0x000fca00078ec0ff */
[----:B------:R-:W-:-:S05]  /*0f70*/  IMAD.IADD R3, R8, 0x1, R3 ;  /* 0x0000000108037824 */ /* 0x000fca00078e0203 */
[----:B------:R-:W-:Y:S01]  /*0f80*/  LOP3.LUT R0, R3, R0, RZ, 0xfc, !PT ;  /* 0x0000000003007212 */ /* 0x000fe200078efcff */
[----:B------:R-:W-:Y:S06]  /*0f90*/  BRA `(.L_x_19) ;  /* 0x0000000000107947 */ /* 0x000fec0003800000 */
.L_x_18:
[----:B------:R-:W-:-:S04]  /*0fa0*/  LOP3.LUT R0, R0, 0x80000000, RZ, 0xc0, !PT ;  /* 0x8000000000007812 */ /* 0x000fc800078ec0ff */
[----:B------:R-:W-:Y:S01]  /*0fb0*/  LOP3.LUT R0, R0, 0x7f800000, RZ, 0xfc, !PT ;  /* 0x7f80000000007812 */ /* 0x000fe200078efcff */
[----:B------:R-:W-:Y:S06]  /*0fc0*/  BRA `(.L_x_19) ;  /* 0x0000000000047947 */ /* 0x000fec0003800000 */
.L_x_17:
[----:B------:R-:W-:-:S07]  /*0fd0*/  LEA R0, R7, R0, 0x17 ;  /* 0x0000000007007211 */ /* 0x000fce00078eb8ff */
.L_x_19:
[----:B------:R-:W-:Y:S05]  /*0fe0*/  BSYNC.RECONVERGENT B2 ;  /* 0x0000000000027941 */ /* 0x000fea0003800200 */
.L_x_16:
[----:B------:R-:W-:Y:S05]  /*0ff0*/  BRA `(.L_x_20) ;  /* 0x0000000000207947 */ /* 0x000fea0003800000 */
.L_x_15:
[----:B------:R-:W-:-:S04]  /*1000*/  LOP3.LUT R0, R9, 0x80000000, R8, 0x48, !PT ;  /* 0x8000000009007812 */ /* 0x000fc800078e4808 */
[----:B------:R-:W-:Y:S01]  /*1010*/  LOP3.LUT R0, R0, 0x7f800000, RZ, 0xfc, !PT ;  /* 0x7f80000000007812 */ /* 0x000fe200078efcff */
[----:B------:R-:W-:Y:S06]  /*1020*/  BRA `(.L_x_20) ;  /* 0x0000000000147947 */ /* 0x000fec0003800000 */
.L_x_14:
[----:B------:R-:W-:Y:S01]  /*1030*/  LOP3.LUT R0, R9, 0x80000000, R8, 0x48, !PT ;  /* 0x8000000009007812 */ /* 0x000fe200078e4808 */
[----:B------:R-:W-:Y:S06]  /*1040*/  BRA `(.L_x_20) ;  /* 0x00000000000c7947 */ /* 0x000fec0003800000 */
.L_x_13:
[----:B------:R-:W0:Y:S01]  /*1050*/  MUFU.RSQ R0, -QNAN ;  /* 0xffc0000000007908 */ /* 0x000e220000001400 */
[----:B------:R-:W-:Y:S05]  /*1060*/  BRA `(.L_x_20) ;  /* 0x0000000000047947 */ /* 0x000fea0003800000 */
.L_x_12:
[----:B------:R-:W-:-:S07]  /*1070*/  FADD.FTZ R0, R0, R3 ;  /* 0x0000000300007221 */ /* 0x000fce0000010000 */
.L_x_20:
[----:B------:R-:W-:Y:S05]  /*1080*/  BSYNC.RECONVERGENT B1 ;  /* 0x0000000000017941 */ /* 0x000fea0003800200 */
.L_x_10:
[----:B------:R-:W-:Y:S01]  /*1090*/  HFMA2 R7, -RZ, RZ, 0, 0 ;  /* 0x00000000ff077431 */ /* 0x000fe200000001ff */
[----:B------:R-:W-:-:S04]  /*10a0*/  MOV R6, R4 ;  /* 0x0000000400067202 */ /* 0x000fc80000000f00 */
[----:B0-----:R-:W-:Y:S05]  /*10b0*/  RET.REL.NODEC R6 `(_Z38sparse_attention_antiquant_demo_kernelPfS_S_S_) ;  /* 0xffffffec06d07950 */ /* 0x001fea0003c3ffff */
.L_x_21:
[----:B------:R-:W-:-:S00]  /*10c0*/  BRA `(.L_x_21) ;  /* 0xfffffffc00fc7947 */ /* 0x000fc0000383ffff */
[----:B------:R-:W-:-:S00]  /*10d0*/  NOP ;  /* 0x0000000000007918 */ /* 0x000fc00000000000 */
        /* <DEDUP_REMOVED lines=10> */
.L_x_22:


//--------------------- .nv.shared.reserved.0     --------------------------
	.section	.nv.shared.reserved.0,"aw",@nobits
	.weak		__nv_reservedSMEM_offset_0_alias
	.size		__nv_reservedSMEM_offset_0_alias, 0, 64
	.other		__nv_reservedSMEM_offset_0_alias,@"STO_CUDA_RESERVED_SHARED STV_DEFAULT"
__nv_reservedSMEM_offset_0_alias:
	.zero		0
	.zero		64


//--------------------- .nv.global                --------------------------
	.section	.nv.global,"aw",@nobits
	.align	4
.nv.global:
	.type		sum_exp,@object
	.size		sum_exp,(row_max - sum_exp)
sum_exp:
	.zero		16
	.type		row_max,@object
	.size		row_max,(out - row_max)
row_max:
	.zero		16
	.type		out,@object
	.size		out,(v - out)
out:
	.zero		64
	.type		v,@object
	.size		v,(shifted - v)
v:
	.zero		64
	.type		shifted,@object
	.size		shifted,(q - shifted)
shifted:
	.zero		64
	.type		q,@object
	.size		q,(scores - q)
q:
	.zero		64
	.type		scores,@object
	.size		scores,(probs - scores)
scores:
	.zero		64
	.type		probs,@object
	.size		probs,(k - probs)
probs:
	.zero		64
	.type		k,@object
	.size		k,(k_t - k)
k:
	.zero		64
	.type		k_t,@object
	.size		k_t,(exp_scores - k_t)
k_t:
	.zero		64
	.type		exp_scores,@object
	.size		exp_scores,(.L_7 - exp_scores)
exp_scores:
	.zero		64
.L_7:


//--------------------- .nv.constant0._Z38sparse_attention_antiquant_demo_kernelPfS_S_S_ --------------------------
	.section	.nv.constant0._Z38sparse_attention_antiquant_demo_kernelPfS_S_S_,"a",@progbits
	.sectionflags	@""
	.align	4
.nv.constant0._Z38sparse_attention_antiquant_demo_kernelPfS_S_S_:
	.zero		928


//--------------------- SYMBOLS --------------------------

	.type		.nv.reservedSmem.offset0,@object
	.size		.nv.reservedSmem.offset0,0x4
